	.headerflags	@"EF_CUDA_TEXMODE_UNIFIED EF_CUDA_64BIT_ADDRESS EF_CUDA_ACCELERATORS EF_CUDA_SM90 EF_CUDA_VIRTUAL_SM(EF_CUDA_SM90)"
	.elftype	@"ET_EXEC"


//--------------------- .nv.info                  --------------------------
	.section	.nv.info,"",@"SHT_CUDA_INFO"
	.align	4


	//----- nvinfo : EIATTR_REGCOUNT
	.align		4
        /*0000*/ 	.byte	0x04, 0x2f
        /*0002*/ 	.short	(.L_1 - .L_0)
	.align		4
.L_0:
        /*0004*/ 	.word	index@(triton_poi_fused__unsafe_index_add_convolution_mul_relu_sub_38)
        /*0008*/ 	.word	0x0000001a


	//----- nvinfo : EIATTR_MIN_STACK_SIZE
	.align		4
.L_1:
        /*000c*/ 	.byte	0x04, 0x12
        /*000e*/ 	.short	(.L_3 - .L_2)
	.align		4
.L_2:
        /*0010*/ 	.word	index@(triton_poi_fused__unsafe_index_add_convolution_mul_relu_sub_38)
        /*0014*/ 	.word	0x00000000


	//----- nvinfo : EIATTR_FRAME_SIZE
	.align		4
.L_3:
        /*0018*/ 	.byte	0x04, 0x11
        /*001a*/ 	.short	(.L_5 - .L_4)
	.align		4
.L_4:
        /*001c*/ 	.word	index@(triton_poi_fused__unsafe_index_add_convolution_mul_relu_sub_38)
        /*0020*/ 	.word	0x00000000


	//----- nvinfo : EIATTR_MIN_STACK_SIZE
	.align		4
.L_5:
        /*0024*/ 	.byte	0x04, 0x12
        /*0026*/ 	.short	(.L_7 - .L_6)
	.align		4
.L_6:
        /*0028*/ 	.word	index@(triton_poi_fused__unsafe_index_add_convolution_mul_relu_sub_38)
        /*002c*/ 	.word	0x00000000
.L_7:


//--------------------- .nv.info.triton_poi_fused__unsafe_index_add_convolution_mul_relu_sub_38 --------------------------
	.section	.nv.info.triton_poi_fused__unsafe_index_add_convolution_mul_relu_sub_38,"",@"SHT_CUDA_INFO"
	.sectionflags	@""
	.align	4


	//----- nvinfo : EIATTR_CUDA_API_VERSION
	.align		4
        /*0000*/ 	.byte	0x04, 0x37
        /*0002*/ 	.short	(.L_9 - .L_8)
.L_8:
        /*0004*/ 	.word	0x0000007c


	//----- nvinfo : EIATTR_KPARAM_INFO
	.align		4
.L_9:
        /*0008*/ 	.byte	0x04, 0x17
        /*000a*/ 	.short	(.L_11 - .L_10)
.L_10:
        /*000c*/ 	.word	0x00000000
        /*0010*/ 	.short	0x0009
        /*0012*/ 	.short	0x0048
        /*0014*/ 	.byte	0x00, 0xf0, 0x11, 0x00


	//----- nvinfo : EIATTR_KPARAM_INFO
	.align		4
.L_11:
        /*0018*/ 	.byte	0x04, 0x17
        /*001a*/ 	.short	(.L_13 - .L_12)
.L_12:
        /*001c*/ 	.word	0x00000000
        /*0020*/ 	.short	0x0008
        /*0022*/ 	.short	0x0040
        /*0024*/ 	.byte	0x00, 0xf4, 0x21, 0x00


	//----- nvinfo : EIATTR_KPARAM_INFO
	.align		4
.L_13:
        /*0028*/ 	.byte	0x04, 0x17
        /*002a*/ 	.short	(.L_15 - .L_14)
.L_14:
        /*002c*/ 	.word	0x00000000
        /*0030*/ 	.short	0x0007
        /*0032*/ 	.short	0x0038
        /*0034*/ 	.byte	0x00, 0xf4, 0x21, 0x00


	//----- nvinfo : EIATTR_KPARAM_INFO
	.align		4
.L_15:
        /*0038*/ 	.byte	0x04, 0x17
        /*003a*/ 	.short	(.L_17 - .L_16)
.L_16:
        /*003c*/ 	.word	0x00000000
        /*0040*/ 	.short	0x0006
        /*0042*/ 	.short	0x0030
        /*0044*/ 	.byte	0x00, 0xf4, 0x21, 0x00


	//----- nvinfo : EIATTR_KPARAM_INFO
	.align		4
.L_17:
        /*0048*/ 	.byte	0x04, 0x17
        /*004a*/ 	.short	(.L_19 - .L_18)
.L_18:
        /*004c*/ 	.word	0x00000000
        /*0050*/ 	.short	0x0005
        /*0052*/ 	.short	0x0028
        /*0054*/ 	.byte	0x00, 0xf4, 0x21, 0x00


	//----- nvinfo : EIATTR_KPARAM_INFO
	.align		4
.L_19:
        /*0058*/ 	.byte	0x04, 0x17
        /*005a*/ 	.short	(.L_21 - .L_20)
.L_20:
        /*005c*/ 	.word	0x00000000
        /*0060*/ 	.short	0x0004
        /*0062*/ 	.short	0x0020
        /*0064*/ 	.byte	0x00, 0xf4, 0x21, 0x00


	//----- nvinfo : EIATTR_KPARAM_INFO
	.align		4
.L_21:
        /*0068*/ 	.byte	0x04, 0x17
        /*006a*/ 	.short	(.L_23 - .L_22)
.L_22:
        /*006c*/ 	.word	0x00000000
        /*0070*/ 	.short	0x0003
        /*0072*/ 	.short	0x0018
        /*0074*/ 	.byte	0x00, 0xf4, 0x21, 0x00


	//----- nvinfo : EIATTR_KPARAM_INFO
	.align		4
.L_23:
        /*0078*/ 	.byte	0x04, 0x17
        /*007a*/ 	.short	(.L_25 - .L_24)
.L_24:
        /*007c*/ 	.word	0x00000000
        /*0080*/ 	.short	0x0002
        /*0082*/ 	.short	0x0010
        /*0084*/ 	.byte	0x00, 0xf4, 0x21, 0x00


	//----- nvinfo : EIATTR_KPARAM_INFO
	.align		4
.L_25:
        /*0088*/ 	.byte	0x04, 0x17
        /*008a*/ 	.short	(.L_27 - .L_26)
.L_26:
        /*008c*/ 	.word	0x00000000
        /*0090*/ 	.short	0x0001
        /*0092*/ 	.short	0x0008
        /*0094*/ 	.byte	0x00, 0xf4, 0x21, 0x00


	//----- nvinfo : EIATTR_KPARAM_INFO
	.align		4
.L_27:
        /*0098*/ 	.byte	0x04, 0x17
        /*009a*/ 	.short	(.L_29 - .L_28)
.L_28:
        /*009c*/ 	.word	0x00000000
        /*00a0*/ 	.short	0x0000
        /*00a2*/ 	.short	0x0000
        /*00a4*/ 	.byte	0x00, 0xf4, 0x21, 0x00


	//----- nvinfo : EIATTR_SPARSE_MMA_MASK
	.align		4
.L_29:
        /*00a8*/ 	.byte	0x03, 0x50
        /*00aa*/ 	.short	0x0000


	//----- nvinfo : EIATTR_MAXREG_COUNT
	.align		4
        /*00ac*/ 	.byte	0x03, 0x1b
        /*00ae*/ 	.short	0x00ff


	//----- nvinfo : EIATTR_EXIT_INSTR_OFFSETS
	.align		4
        /*00b0*/ 	.byte	0x04, 0x1c
        /*00b2*/ 	.short	(.L_31 - .L_30)


	//   ....[0]....
.L_30:
        /*00b4*/ 	.word	0x00000660


	//----- nvinfo : EIATTR_REQNTID
	.align		4
.L_31:
        /*00b8*/ 	.byte	0x04, 0x10
        /*00ba*/ 	.short	(.L_33 - .L_32)
.L_32:
        /*00bc*/ 	.word	0x00000080
        /*00c0*/ 	.word	0x00000001
        /*00c4*/ 	.word	0x00000001


	//----- nvinfo : EIATTR_CBANK_PARAM_SIZE
	.align		4
.L_33:
        /*00c8*/ 	.byte	0x03, 0x19
        /*00ca*/ 	.short	0x004c


	//----- nvinfo : EIATTR_PARAM_CBANK
	.align		4
        /*00cc*/ 	.byte	0x04, 0x0a
        /*00ce*/ 	.short	(.L_35 - .L_34)
	.align		4
.L_34:
        /*00d0*/ 	.word	index@(.nv.constant0.triton_poi_fused__unsafe_index_add_convolution_mul_relu_sub_38)
        /*00d4*/ 	.short	0x0210
        /*00d6*/ 	.short	0x004c


	//----- nvinfo : EIATTR_SW_WAR
	.align		4
.L_35:
        /*00d8*/ 	.byte	0x04, 0x36
        /*00da*/ 	.short	(.L_37 - .L_36)
.L_36:
        /*00dc*/ 	.word	0x00000008
.L_37:


//--------------------- .nv.callgraph             --------------------------
	.section	.nv.callgraph,"",@"SHT_CUDA_CALLGRAPH"
	.align	4
	.sectionentsize	8
	.align		4
        /*0000*/ 	.word	0x00000000
	.align		4
        /*0004*/ 	.word	0xffffffff
	.align		4
        /*0008*/ 	.word	0x00000000
	.align		4
        /*000c*/ 	.word	0xfffffffe
	.align		4
        /*0010*/ 	.word	0x00000000
	.align		4
        /*0014*/ 	.word	0xfffffffd
	.align		4
        /*0018*/ 	.word	0x00000000
	.align		4
        /*001c*/ 	.word	0xfffffffc


//--------------------- .text.triton_poi_fused__unsafe_index_add_convolution_mul_relu_sub_38 --------------------------
	.section	.text.triton_poi_fused__unsafe_index_add_convolution_mul_relu_sub_38,"ax",@progbits
	.align	128
        .global         triton_poi_fused__unsafe_index_add_convolution_mul_relu_sub_38
        .type           triton_poi_fused__unsafe_index_add_convolution_mul_relu_sub_38,@function
        .size           triton_poi_fused__unsafe_index_add_convolution_mul_relu_sub_38,(.L_x_1 - triton_poi_fused__unsafe_index_add_convolution_mul_relu_sub_38)
        .other          triton_poi_fused__unsafe_index_add_convolution_mul_relu_sub_38,@"STO_CUDA_ENTRY STV_DEFAULT"
triton_poi_fused__unsafe_index_add_convolution_mul_relu_sub_38:
.text.triton_poi_fused__unsafe_index_add_convolution_mul_relu_sub_38:
[----:B------:R-:W-:Y:S01]  /*0000*/  LDC R1, c[0x0][0x28] ;  /* 0x00000a00ff017b82 */ /* 0x000fe20000000800 */
[----:B------:R-:W1:Y:S07]  /*0010*/  S2R R3, SR_TID.X ;  /* 0x0000000000037919 */ /* 0x000e6e0000002100 */
[----:B------:R-:W2:Y:S01]  /*0020*/  LDC.64 R8, c[0x0][0x210] ;  /* 0x00008400ff087b82 */ /* 0x000ea20000000a00 */
[----:B------:R-:W-:Y:S01]  /*0030*/  ULDC.64 UR4, c[0x0][0x208] ;  /* 0x0000820000047ab9 */ /* 0x000fe20000000a00 */
[----:B------:R-:W-:Y:S01]  /*0040*/  ULDC.64 UR6, c[0x0][0x220] ;  /* 0x0000880000067ab9 */ /* 0x000fe20000000a00 */
[----:B------:R-:W3:Y:S05]  /*0050*/  S2R R2, SR_CTAID.X ;  /* 0x0000000000027919 */ /* 0x000eea0000002500 */
[----:B------:R-:W4:Y:S08]  /*0060*/  LDC.64 R6, c[0x0][0x218] ;  /* 0x00008600ff067b82 */ /* 0x000f300000000a00 */
[----:B------:R-:W5:Y:S08]  /*0070*/  LDC.64 R14, c[0x0][0x240] ;  /* 0x00009000ff0e7b82 */ /* 0x000f700000000a00 */
[----:B------:R-:W4:Y:S01]  /*0080*/  LDC.64 R10, c[0x0][0x230] ;  /* 0x00008c00ff0a7b82 */ /* 0x000f220000000a00 */
[----:B-1----:R-:W-:-:S05]  /*0090*/  LOP3.LUT R3, R3, 0x7f, RZ, 0xc0, !PT ;  /* 0x0000007f03037812 */ /* 0x002fca00078ec0ff */
[----:B---3--:R-:W-:-:S05]  /*00a0*/  IMAD R0, R2, 0x80, R3 ;  /* 0x0000008002007824 */ /* 0x008fca00078e0203 */
[----:B------:R-:W-:-:S04]  /*00b0*/  SHF.R.S32.HI R3, RZ, 0x1f, R0 ;  /* 0x0000001fff037819 */ /* 0x000fc80000011400 */
[----:B------:R-:W-:-:S04]  /*00c0*/  LEA.HI R3, R3, R0, RZ, 0x6 ;  /* 0x0000000003037211 */ /* 0x000fc800078f30ff */
[----:B------:R-:W-:-:S04]  /*00d0*/  SHF.R.S32.HI R4, RZ, 0x6, R3 ;  /* 0x00000006ff047819 */ /* 0x000fc80000011403 */
[----:B------:R-:W-:-:S04]  /*00e0*/  LEA.HI R5, R4, R4, RZ, 0x6 ;  /* 0x0000000404057211 */ /* 0x000fc800078f30ff */
[----:B------:R-:W-:-:S05]  /*00f0*/  LOP3.LUT R5, R5, 0xffffffc0, RZ, 0xc0, !PT ;  /* 0xffffffc005057812 */ /* 0x000fca00078ec0ff */
[----:B------:R-:W-:Y:S01]  /*0100*/  IMAD.IADD R4, R4, 0x1, -R5 ;  /* 0x0000000104047824 */ /* 0x000fe200078e0a05 */
[----:B------:R-:W-:-:S03]  /*0110*/  LOP3.LUT R5, R3, 0xffffffc0, RZ, 0xc0, !PT ;  /* 0xffffffc003057812 */ /* 0x000fc600078ec0ff */
[----:B--2---:R-:W-:-:S04]  /*0120*/  IMAD.WIDE R8, R4, 0x8, R8 ;  /* 0x0000000804087825 */ /* 0x004fc800078e0208 */
[----:B------:R-:W-:Y:S02]  /*0130*/  IMAD.IADD R5, R0, 0x1, -R5 ;  /* 0x0000000100057824 */ /* 0x000fe400078e0a05 */
[----:B------:R-:W2:Y:S02]  /*0140*/  LDG.E.EL.64 R8, desc[UR4][R8.64] ;  /* 0x0000000408087981 */ /* 0x000ea4000c2e1b00 */
[----:B----4-:R-:W-:-:S06]  /*0150*/  IMAD.WIDE R12, R5, 0x8, R6 ;  /* 0x00000008050c7825 */ /* 0x010fcc00078e0206 */
[----:B------:R-:W3:Y:S01]  /*0160*/  LDG.E.EL.64 R12, desc[UR4][R12.64] ;  /* 0x000000040c0c7981 */ /* 0x000ee2000c2e1b00 */
[----:B-----5:R-:W-:-:S04]  /*0170*/  IMAD.WIDE R6, R4, 0x8, R14 ;  /* 0x0000000804067825 */ /* 0x020fc800078e020e */
[----:B0-----:R-:W-:Y:S02]  /*0180*/  IMAD.WIDE R10, R5, 0x8, R10 ;  /* 0x00000008050a7825 */ /* 0x001fe400078e020a */
[----:B------:R-:W4:Y:S04]  /*0190*/  LDG.E.EL.64 R6, desc[UR4][R6.64] ;  /* 0x0000000406067981 */ /* 0x000f28000c2e1b00 */
[----:B------:R-:W5:Y:S01]  /*01a0*/  LDG.E.EL.64 R10, desc[UR4][R10.64] ;  /* 0x000000040a0a7981 */ /* 0x000f62000c2e1b00 */
[----:B------:R-:W-:Y:S02]  /*01b0*/  SHF.R.S32.HI R2, RZ, 0x18, R2 ;  /* 0x00000018ff027819 */ /* 0x000fe40000011402 */
[----:B--2---:R-:W-:-:S04]  /*01c0*/  SHF.R.U32.HI R3, RZ, 0x1d, R9 ;  /* 0x0000001dff037819 */ /* 0x004fc80000011609 */
[----:B------:R-:W-:Y:S02]  /*01d0*/  LOP3.LUT R3, R3, 0x4, RZ, 0xc0, !PT ;  /* 0x0000000403037812 */ /* 0x000fe400078ec0ff */
[----:B---3--:R-:W-:Y:S02]  /*01e0*/  SHF.R.U32.HI R17, RZ, 0x1b, R13 ;  /* 0x0000001bff117819 */ /* 0x008fe4000001160d */
[----:B------:R-:W-:Y:S02]  /*01f0*/  IADD3 R14, P0, R8, R3, RZ ;  /* 0x00000003080e7210 */ /* 0x000fe40007f1e0ff */
[C---:B------:R-:W-:Y:S02]  /*0200*/  LEA R8, P1, R12.reuse, UR6, 0x2 ;  /* 0x000000060c087c11 */ /* 0x040fe4000f8210ff */
[----:B------:R-:W-:Y:S01]  /*0210*/  LOP3.LUT R17, R17, 0x10, RZ, 0xc0, !PT ;  /* 0x0000001011117812 */ /* 0x000fe200078ec0ff */
[----:B------:R-:W-:Y:S01]  /*0220*/  IMAD.X R15, RZ, RZ, R9, P0 ;  /* 0x000000ffff0f7224 */ /* 0x000fe200000e0609 */
[----:B------:R-:W-:Y:S01]  /*0230*/  LEA.HI.X R16, R12, UR7, R13, 0x2, P1 ;  /* 0x000000070c107c11 */ /* 0x000fe200088f140d */
[----:B------:R-:W-:Y:S01]  /*0240*/  IMAD.SHL.U32 R12, R14, 0x10, RZ ;  /* 0x000000100e0c7824 */ /* 0x000fe200078e00ff */
[----:B------:R-:W-:-:S02]  /*0250*/  IADD3 R17, P0, R17, R8, RZ ;  /* 0x0000000811117210 */ /* 0x000fc40007f1e0ff */
[----:B----4-:R-:W-:Y:S02]  /*0260*/  SHF.R.U32.HI R21, RZ, 0x1d, R7 ;  /* 0x0000001dff157819 */ /* 0x010fe40000011607 */
[----:B------:R-:W-:Y:S01]  /*0270*/  SGXT R9, R2, 0x1 ;  /* 0x000000010209781a */ /* 0x000fe20000000200 */
[----:B------:R-:W-:Y:S01]  /*0280*/  IMAD.X R16, RZ, RZ, R16, P0 ;  /* 0x000000ffff107224 */ /* 0x000fe200000e0610 */
[----:B------:R-:W-:Y:S01]  /*0290*/  SHF.L.U64.HI R13, R14, 0x4, R15 ;  /* 0x000000040e0d7819 */ /* 0x000fe2000001020f */
[----:B------:R-:W0:Y:S01]  /*02a0*/  LDC.64 R2, c[0x0][0x228] ;  /* 0x00008a00ff027b82 */ /* 0x000e220000000a00 */
[----:B------:R-:W-:Y:S02]  /*02b0*/  IADD3 R14, P0, R12, R17, RZ ;  /* 0x000000110c0e7210 */ /* 0x000fe40007f1e0ff */
[----:B------:R-:W-:Y:S02]  /*02c0*/  LOP3.LUT R21, R21, 0x4, RZ, 0xc0, !PT ;  /* 0x0000000415157812 */ /* 0x000fe400078ec0ff */
[----:B------:R-:W-:Y:S01]  /*02d0*/  LEA.HI R9, R9, R0, RZ, 0xc ;  /* 0x0000000009097211 */ /* 0x000fe200078f60ff */
[----:B------:R-:W-:Y:S01]  /*02e0*/  IMAD.X R15, R13, 0x1, R16, P0 ;  /* 0x000000010d0f7824 */ /* 0x000fe200000e0610 */
[----:B-----5:R-:W-:-:S02]  /*02f0*/  SHF.R.U32.HI R8, RZ, 0x1b, R11 ;  /* 0x0000001bff087819 */ /* 0x020fc4000001160b */
[----:B------:R-:W-:Y:S02]  /*0300*/  IADD3 R21, P1, R6, R21, RZ ;  /* 0x0000001506157210 */ /* 0x000fe40007f3e0ff */
[----:B------:R-:W-:Y:S02]  /*0310*/  LEA R23, P0, R10, UR6, 0x2 ;  /* 0x000000060a177c11 */ /* 0x000fe4000f8010ff */
[----:B------:R-:W-:Y:S01]  /*0320*/  SHF.R.S32.HI R9, RZ, 0xc, R9 ;  /* 0x0000000cff097819 */ /* 0x000fe20000011409 */
[----:B------:R-:W-:Y:S01]  /*0330*/  IMAD.X R6, RZ, RZ, R7, P1 ;  /* 0x000000ffff067224 */ /* 0x000fe200008e0607 */
[----:B------:R-:W-:Y:S02]  /*0340*/  LOP3.LUT R8, R8, 0x10, RZ, 0xc0, !PT ;  /* 0x0000001008087812 */ /* 0x000fe400078ec0ff */
[----:B------:R-:W-:Y:S01]  /*0350*/  LEA.HI.X R20, R10, UR7, R11, 0x2, P0 ;  /* 0x000000070a147c11 */ /* 0x000fe200080f140b */
[----:B------:R-:W-:Y:S01]  /*0360*/  IMAD.SHL.U32 R9, R9, 0x10, RZ ;  /* 0x0000001009097824 */ /* 0x000fe200078e00ff */
[----:B------:R-:W-:Y:S01]  /*0370*/  IADD3 R7, P0, R8, R23, RZ ;  /* 0x0000001708077210 */ /* 0x000fe20007f1e0ff */
[C---:B------:R-:W-:Y:S01]  /*0380*/  IMAD.SHL.U32 R10, R21.reuse, 0x10, RZ ;  /* 0x00000010150a7824 */ /* 0x040fe200078e00ff */
[----:B------:R-:W-:Y:S01]  /*0390*/  SHF.L.U64.HI R21, R21, 0x4, R6 ;  /* 0x0000000415157819 */ /* 0x000fe20000010206 */
[----:B------:R-:W-:Y:S01]  /*03a0*/  IMAD.WIDE R18, R9, 0x4, R14 ;  /* 0x0000000409127825 */ /* 0x000fe200078e020e */
[----:B0-----:R-:W2:Y:S03]  /*03b0*/  LDG.E R3, desc[UR4][R2.64] ;  /* 0x0000000402037981 */ /* 0x001ea6000c1e1900 */
[----:B------:R-:W-:Y:S01]  /*03c0*/  IMAD.X R20, RZ, RZ, R20, P0 ;  /* 0x000000ffff147224 */ /* 0x000fe200000e0614 */
[----:B------:R-:W-:Y:S01]  /*03d0*/  IADD3 R14, P0, R7, R12, RZ ;  /* 0x0000000c070e7210 */ /* 0x000fe20007f1e0ff */
[----:B------:R-:W2:Y:S01]  /*03e0*/  LDG.E.EL R8, desc[UR4][R18.64] ;  /* 0x0000000412087981 */ /* 0x000ea2000c2e1900 */
[----:B------:R-:W-:-:S02]  /*03f0*/  IADD3 R6, P1, R10, R17, RZ ;  /* 0x000000110a067210 */ /* 0x000fc40007f3e0ff */
[----:B------:R-:W-:Y:S01]  /*0400*/  IADD3 R12, P2, R10, R7, RZ ;  /* 0x000000070a0c7210 */ /* 0x000fe20007f5e0ff */
[----:B------:R-:W-:Y:S01]  /*0410*/  IMAD.X R15, R20, 0x1, R13, P0 ;  /* 0x00000001140f7824 */ /* 0x000fe200000e060d */
[----:B------:R-:W0:Y:S01]  /*0420*/  LDC.64 R10, c[0x0][0x238] ;  /* 0x00008e00ff0a7b82 */ /* 0x000e220000000a00 */
[C---:B------:R-:W-:Y:S02]  /*0430*/  IMAD.X R7, R21.reuse, 0x1, R16, P1 ;  /* 0x0000000115077824 */ /* 0x040fe400008e0610 */
[----:B------:R-:W-:Y:S02]  /*0440*/  IMAD.X R13, R21, 0x1, R20, P2 ;  /* 0x00000001150d7824 */ /* 0x000fe400010e0614 */
[----:B------:R-:W-:-:S03]  /*0450*/  IMAD.WIDE R6, R9, 0x4, R6 ;  /* 0x0000000409067825 */ /* 0x000fc600078e0206 */
[----:B------:R-:W1:Y:S01]  /*0460*/  LDC.64 R16, c[0x0][0x248] ;  /* 0x00009200ff107b82 */ /* 0x000e620000000a00 */
[C---:B------:R-:W-:Y:S02]  /*0470*/  IMAD.WIDE R14, R9.reuse, 0x4, R14 ;  /* 0x00000004090e7825 */ /* 0x040fe400078e020e */
[----:B------:R-:W3:Y:S02]  /*0480*/  LDG.E.EL R6, desc[UR4][R6.64] ;  /* 0x0000000406067981 */ /* 0x000ee4000c2e1900 */
[----:B------:R-:W-:Y:S02]  /*0490*/  IMAD.WIDE R12, R9, 0x4, R12 ;  /* 0x00000004090c7825 */ /* 0x000fe400078e020c */
[----:B------:R-:W4:Y:S04]  /*04a0*/  LDG.E.EL R14, desc[UR4][R14.64] ;  /* 0x000000040e0e7981 */ /* 0x000f28000c2e1900 */
[----:B------:R-:W5:Y:S01]  /*04b0*/  LDG.E.EL R12, desc[UR4][R12.64] ;  /* 0x000000040c0c7981 */ /* 0x000f62000c2e1900 */
[----:B0-----:R-:W-:-:S06]  /*04c0*/  IMAD.WIDE R10, R5, 0x4, R10 ;  /* 0x00000004050a7825 */ /* 0x001fcc00078e020a */
[----:B------:R-:W5:Y:S01]  /*04d0*/  LDG.E.EL R10, desc[UR4][R10.64] ;  /* 0x000000040a0a7981 */ /* 0x000f62000c2e1900 */
[----:B-1----:R-:W-:Y:S02]  /*04e0*/  IMAD.WIDE R16, R4, 0x4, R16 ;  /* 0x0000000404107825 */ /* 0x002fe400078e0210 */
[----:B------:R-:W0:Y:S04]  /*04f0*/  LDC.64 R4, c[0x0][0x250] ;  /* 0x00009400ff047b82 */ /* 0x000e280000000a00 */
[----:B------:R-:W5:Y:S01]  /*0500*/  LDG.E.EL R16, desc[UR4][R16.64] ;  /* 0x0000000410107981 */ /* 0x000f62000c2e1900 */
[C---:B--2---:R-:W-:Y:S01]  /*0510*/  FSETP.GEU.AND P1, PT, R3.reuse, -R8, PT ;  /* 0x800000080300720b */ /* 0x044fe20003f2e000 */
[C---:B------:R-:W-:Y:S01]  /*0520*/  FADD R8, R3.reuse, R8 ;  /* 0x0000000803087221 */ /* 0x040fe20000000000 */
[C---:B---3--:R-:W-:Y:S01]  /*0530*/  FSETP.GEU.AND P0, PT, R3.reuse, -R6, PT ;  /* 0x800000060300720b */ /* 0x048fe20003f0e000 */
[C---:B------:R-:W-:Y:S01]  /*0540*/  FADD R6, R3.reuse, R6 ;  /* 0x0000000603067221 */ /* 0x040fe20000000000 */
[C---:B----4-:R-:W-:Y:S01]  /*0550*/  FSETP.GEU.AND P3, PT, R3.reuse, -R14, PT ;  /* 0x8000000e0300720b */ /* 0x050fe20003f6e000 */
[C---:B------:R-:W-:Y:S01]  /*0560*/  FADD R14, R3.reuse, R14 ;  /* 0x0000000e030e7221 */ /* 0x040fe20000000000 */
[C---:B-----5:R-:W-:Y:S01]  /*0570*/  FADD R2, R3.reuse, R12 ;  /* 0x0000000c03027221 */ /* 0x060fe20000000000 */
[----:B------:R-:W-:-:S02]  /*0580*/  FSETP.GEU.AND P2, PT, R3, -R12, PT ;  /* 0x8000000c0300720b */ /* 0x000fc40003f4e000 */
[----:B------:R-:W-:Y:S02]  /*0590*/  FSEL R3, R8, RZ, P1 ;  /* 0x000000ff08037208 */ /* 0x000fe40000800000 */
[----:B------:R-:W-:Y:S02]  /*05a0*/  FSEL R7, R6, RZ, P0 ;  /* 0x000000ff06077208 */ /* 0x000fe40000000000 */
[----:B------:R-:W-:Y:S02]  /*05b0*/  FSEL R14, R14, RZ, P3 ;  /* 0x000000ff0e0e7208 */ /* 0x000fe40001800000 */
[----:B------:R-:W-:-:S03]  /*05c0*/  FSEL R2, R2, RZ, P2 ;  /* 0x000000ff02027208 */ /* 0x000fc60001000000 */
[----:B------:R-:W-:Y:S02]  /*05d0*/  FADD R14, -R3, R14 ;  /* 0x0000000e030e7221 */ /* 0x000fe40000000100 */
[----:B------:R-:W-:Y:S02]  /*05e0*/  FADD R2, -R7, R2 ;  /* 0x0000000207027221 */ /* 0x000fe40000000100 */
[C---:B------:R-:W-:Y:S02]  /*05f0*/  FFMA R3, R10.reuse, R14, R3 ;  /* 0x0000000e0a037223 */ /* 0x040fe40000000003 */
[----:B------:R-:W-:Y:S01]  /*0600*/  FFMA R2, R10, R2, R7 ;  /* 0x000000020a027223 */ /* 0x000fe20000000007 */
[----:B------:R-:W-:-:S03]  /*0610*/  IMAD R7, R0, 0x11, RZ ;  /* 0x0000001100077824 */ /* 0x000fc600078e02ff */
[----:B------:R-:W-:Y:S01]  /*0620*/  FADD R2, -R3, R2 ;  /* 0x0000000203027221 */ /* 0x000fe20000000100 */
[----:B0-----:R-:W-:-:S04]  /*0630*/  IMAD.WIDE R4, R7, 0x4, R4 ;  /* 0x0000000407047825 */ /* 0x001fc800078e0204 */
[----:B------:R-:W-:-:S05]  /*0640*/  FFMA R3, R16, R2, R3 ;  /* 0x0000000210037223 */ /* 0x000fca0000000003 */
[----:B------:R-:W-:Y:S01]  /*0650*/  STG.E desc[UR4][R4.64], R3 ;  /* 0x0000000304007986 */ /* 0x000fe2000c101904 */
[----:B------:R-:W-:Y:S05]  /*0660*/  EXIT ;  /* 0x000000000000794d */ /* 0x000fea0003800000 */
.L_x_0:
[----:B------:R-:W-:-:S00]  /*0670*/  BRA `(.L_x_0) ;  /* 0xfffffffc00fc7947 */ /* 0x000fc0000383ffff */
[----:B------:R-:W-:-:S00]  /*0680*/  NOP ;  /* 0x0000000000007918 */ /* 0x000fc00000000000 */
[----:B------:R-:W-:-:S00]  /*0690*/  NOP ;  /* 0x0000000000007918 */ /* 0x000fc00000000000 */
[----:B------:R-:W-:-:S00]  /*06a0*/  NOP ;  /* 0x0000000000007918 */ /* 0x000fc00000000000 */
[----:B------:R-:W-:-:S00]  /*06b0*/  NOP ;  /* 0x0000000000007918 */ /* 0x000fc00000000000 */
[----:B------:R-:W-:-:S00]  /*06c0*/  NOP ;  /* 0x0000000000007918 */ /* 0x000fc00000000000 */
[----:B------:R-:W-:-:S00]  /*06d0*/  NOP ;  /* 0x0000000000007918 */ /* 0x000fc00000000000 */
[----:B------:R-:W-:-:S00]  /*06e0*/  NOP ;  /* 0x0000000000007918 */ /* 0x000fc00000000000 */
[----:B------:R-:W-:-:S00]  /*06f0*/  NOP ;  /* 0x0000000000007918 */ /* 0x000fc00000000000 */
.L_x_1:


//--------------------- .nv.constant0.triton_poi_fused__unsafe_index_add_convolution_mul_relu_sub_38 --------------------------
	.section	.nv.constant0.triton_poi_fused__unsafe_index_add_convolution_mul_relu_sub_38,"a",@progbits
	.sectionflags	@""
	.align	4
.nv.constant0.triton_poi_fused__unsafe_index_add_convolution_mul_relu_sub_38:
	.zero		604
